//
// Generated by NVIDIA NVVM Compiler
//
// Compiler Build ID: CL-36424714
// Cuda compilation tools, release 13.0, V13.0.88
// Based on NVVM 20.0.0
//

.version 9.0
.target sm_100
.address_size 64

	// .globl	_Z18count_combinationsPlPm

.visible .entry _Z18count_combinationsPlPm(
	.param .u64 .ptr .align 1 _Z18count_combinationsPlPm_param_0,
	.param .u64 .ptr .align 1 _Z18count_combinationsPlPm_param_1
)
{
	.local .align 2 .b8 	__local_depot0[10];
	.reg .b64 	%SP;
	.reg .b64 	%SPL;
	.reg .pred 	%p<9>;
	.reg .b16 	%rs<19>;
	.reg .b32 	%r<35>;
	.reg .b64 	%rd<50>;

	mov.u64 	%SPL, __local_depot0;
	ld.param.u64 	%rd21, [_Z18count_combinationsPlPm_param_1];
	add.u64 	%rd1, %SPL, 0;
	mov.u32 	%r6, %ctaid.x;
	mov.u32 	%r7, %ntid.x;
	mov.u32 	%r8, %tid.x;
	mad.lo.s32 	%r9, %r6, %r7, %r8;
	cvta.to.global.u64 	%rd23, %rd21;
	mov.b16 	%rs15, 255;
	st.local.v2.u8 	[%rd1], {%rs15, %rs15};
	st.local.v2.u8 	[%rd1+2], {%rs15, %rs15};
	st.local.v2.u8 	[%rd1+4], {%rs15, %rs15};
	st.local.v2.u8 	[%rd1+6], {%rs15, %rs15};
	st.local.v2.u8 	[%rd1+8], {%rs15, %rs15};
	mul.wide.s32 	%rd24, %r9, 8;
	add.s64 	%rd2, %rd23, %rd24;
	mov.b32 	%r1, 0;
	mov.b64 	%rd44, 0;
	mov.u64 	%rd45, %rd44;
	mov.u64 	%rd46, %rd44;
$L__BB0_1:
	cvt.s16.s8 	%rs9, %rs15;
	setp.lt.s16 	%p1, %rs9, 0;
	@%p1 bra 	$L__BB0_3;
	cvt.u32.u16 	%r10, %rs15;
	and.b32  	%r11, %r10, 255;
	mov.b32 	%r12, 1;
	shl.b32 	%r13, %r12, %r11;
	cvt.s64.s32 	%rd25, %r13;
	add.s32 	%r14, %r1, %r11;
	shl.b32 	%r15, %r12, %r14;
	cvt.s64.s32 	%rd26, %r15;
	sub.s32 	%r16, %r11, %r1;
	add.s32 	%r17, %r16, 9;
	shl.b32 	%r18, %r12, %r17;
	cvt.s64.s32 	%rd27, %r18;
	sub.s64 	%rd46, %rd46, %rd25;
	sub.s64 	%rd45, %rd45, %rd26;
	sub.s64 	%rd44, %rd44, %rd27;
$L__BB0_3:
	cvt.s64.s32 	%rd28, %r1;
	add.s64 	%rd12, %rd1, %rd28;
	add.s16 	%rs18, %rs15, 1;
	st.local.u8 	[%rd12], %rs18;
	setp.gt.s16 	%p2, %rs9, 8;
	@%p2 bra 	$L__BB0_8;
	sub.s32 	%r19, 9, %r1;
	shr.s64 	%rd29, %rd44, %r19;
	shr.s64 	%rd30, %rd45, %r1;
	or.b64  	%rd31, %rd30, %rd29;
	or.b64  	%rd13, %rd31, %rd46;
	mov.u16 	%rs16, %rs18;
$L__BB0_5:
	cvt.u32.u16 	%r20, %rs16;
	cvt.s32.s8 	%r21, %r20;
	shr.u64 	%rd32, %rd13, %r21;
	and.b64  	%rd33, %rd32, 1;
	setp.eq.b64 	%p3, %rd33, 1;
	not.pred 	%p4, %p3;
	mov.u16 	%rs18, %rs16;
	@%p4 bra 	$L__BB0_7;
	add.s16 	%rs4, %rs16, 1;
	cvt.s16.s8 	%rs12, %rs16;
	setp.lt.s16 	%p5, %rs12, 9;
	mov.b16 	%rs18, 10;
	mov.u16 	%rs16, %rs4;
	@%p5 bra 	$L__BB0_5;
$L__BB0_7:
	st.local.u8 	[%rd12], %rs18;
$L__BB0_8:
	cvt.s16.s8 	%rs13, %rs18;
	setp.lt.s16 	%p6, %rs13, 10;
	@%p6 bra 	$L__BB0_11;
	setp.eq.s32 	%p8, %r1, 0;
	@%p8 bra 	$L__BB0_15;
	mov.b16 	%rs14, 255;
	st.local.u8 	[%rd12], %rs14;
	add.s32 	%r1, %r1, -1;
	bra.uni 	$L__BB0_14;
$L__BB0_11:
	cvt.u32.u16 	%r22, %rs18;
	and.b32  	%r23, %r22, 255;
	mov.b32 	%r24, 1;
	shl.b32 	%r25, %r24, %r23;
	cvt.s64.s32 	%rd34, %r25;
	cvt.s32.s8 	%r26, %r22;
	add.s32 	%r27, %r1, %r26;
	shl.b32 	%r28, %r24, %r27;
	cvt.s64.s32 	%rd35, %r28;
	sub.s32 	%r29, %r26, %r1;
	add.s32 	%r30, %r29, 9;
	shl.b32 	%r31, %r24, %r30;
	cvt.s64.s32 	%rd36, %r31;
	add.s64 	%rd46, %rd46, %rd34;
	add.s64 	%rd45, %rd45, %rd35;
	add.s64 	%rd44, %rd44, %rd36;
	setp.ne.s32 	%p7, %r1, 9;
	@%p7 bra 	$L__BB0_13;
	ld.global.u64 	%rd37, [%rd2];
	add.s64 	%rd38, %rd37, 1;
	st.global.u64 	[%rd2], %rd38;
	mov.b32 	%r1, 9;
	bra.uni 	$L__BB0_14;
$L__BB0_13:
	add.s32 	%r1, %r1, 1;
$L__BB0_14:
	cvt.s64.s32 	%rd39, %r1;
	add.s64 	%rd40, %rd1, %rd39;
	ld.local.u8 	%rs15, [%rd40];
	bra.uni 	$L__BB0_1;
$L__BB0_15:
	ret;

}


// ===== COMPILED SASS (sm_100) =====

	.target	sm_100

	.elftype	@"ET_EXEC"


//--------------------- .note.nv.tkinfo           --------------------------
	.section	.note.nv.tkinfo,"",@"SHT_NOTE"
	.sectionflags	@"SHF_NOTE_NV_TKINFO"
	.tkinfo
        /*0018*/ 	.word	0x00000002
        /*0030*/ 	.string	""
        /*0030*/ 	.string	"ptxas"
        /*0030*/ 	.string	"Cuda compilation tools, release 13.0, V13.0.88"
        /*0030*/ 	.string	"Build cuda_13.0.r13.0/compiler.36424714_0"
        /*0030*/ 	.string	"-arch sm_100 -m 64 "



//--------------------- .note.nv.cuinfo           --------------------------
	.section	.note.nv.cuinfo,"",@"SHT_NOTE"
	.sectionflags	@"SHF_NOTE_NV_CUINFO"
        /*0018*/ 	.short	0x0002
        /*001a*/ 	.short	0x0064
        /*001c*/ 	.short	0x0082
	.zero		2


//--------------------- .nv.info                  --------------------------
	.section	.nv.info,"",@"SHT_CUDA_INFO"
	.align	4


	//----- nvinfo : EIATTR_REGCOUNT
	.align		4
        /*0000*/ 	.byte	0x04, 0x2f
        /*0002*/ 	.short	(.L_1 - .L_0)
	.align		4
.L_0:
        /*0004*/ 	.word	index@(_Z18count_combinationsPlPm)
        /*0008*/ 	.word	0x00000014


	//----- nvinfo : EIATTR_FRAME_SIZE
	.align		4
.L_1:
        /*000c*/ 	.byte	0x04, 0x11
        /*000e*/ 	.short	(.L_3 - .L_2)
	.align		4
.L_2:
        /*0010*/ 	.word	index@(_Z18count_combinationsPlPm)
        /*0014*/ 	.word	0x00000010


	//----- nvinfo : EIATTR_MIN_STACK_SIZE
	.align		4
.L_3:
        /*0018*/ 	.byte	0x04, 0x12
        /*001a*/ 	.short	(.L_5 - .L_4)
	.align		4
.L_4:
        /*001c*/ 	.word	index@(_Z18count_combinationsPlPm)
        /*0020*/ 	.word	0x00000010
.L_5:


//--------------------- .nv.compat                --------------------------
	.section	.nv.compat,"",@"SHT_CUDA_COMPAT_INFO"
	.align	4
        /*0000*/ 	.byte	0x02, 0x09, 0x00, 0x00, 0x02, 0x02, 0x01, 0x00, 0x02, 0x05, 0x05, 0x00, 0x03, 0x07, 0x01, 0x01
        /*0010*/ 	.byte	0x02, 0x03, 0x00, 0x00, 0x02, 0x06, 0x01, 0x00, 0x04, 0x0b, 0x08, 0x00, 0x09, 0x00, 0x00, 0x00
        /*0020*/ 	.byte	0x00, 0x00, 0x00, 0x00


//--------------------- .nv.info._Z18count_combinationsPlPm --------------------------
	.section	.nv.info._Z18count_combinationsPlPm,"",@"SHT_CUDA_INFO"
	.sectionflags	@""
	.align	4


	//----- nvinfo : EIATTR_CUDA_API_VERSION
	.align		4
        /*0000*/ 	.byte	0x04, 0x37
        /*0002*/ 	.short	(.L_7 - .L_6)
.L_6:
        /*0004*/ 	.word	0x00000082


	//----- nvinfo : EIATTR_KPARAM_INFO
	.align		4
.L_7:
        /*0008*/ 	.byte	0x04, 0x17
        /*000a*/ 	.short	(.L_9 - .L_8)
.L_8:
        /*000c*/ 	.word	0x00000000
        /*0010*/ 	.short	0x0001
        /*0012*/ 	.short	0x0008
        /*0014*/ 	.byte	0x00, 0xf5, 0x21, 0x00


	//----- nvinfo : EIATTR_KPARAM_INFO
	.align		4
.L_9:
        /*0018*/ 	.byte	0x04, 0x17
        /*001a*/ 	.short	(.L_11 - .L_10)
.L_10:
        /*001c*/ 	.word	0x00000000
        /*0020*/ 	.short	0x0000
        /*0022*/ 	.short	0x0000
        /*0024*/ 	.byte	0x00, 0xf5, 0x21, 0x00


	//----- nvinfo : EIATTR_SPARSE_MMA_MASK
	.align		4
.L_11:
        /*0028*/ 	.byte	0x03, 0x50
        /*002a*/ 	.short	0x0000


	//----- nvinfo : EIATTR_MAXREG_COUNT
	.align		4
        /*002c*/ 	.byte	0x03, 0x1b
        /*002e*/ 	.short	0x00ff


	//----- nvinfo : EIATTR_MERCURY_ISA_VERSION
	.align		4
        /*0030*/ 	.byte	0x03, 0x5f
        /*0032*/ 	.short	0x0101


	//----- nvinfo : EIATTR_VRC_CTA_INIT_COUNT
	.align		4
        /*0034*/ 	.byte	0x02, 0x4a
	.zero		1
	.zero		1


	//----- nvinfo : EIATTR_EXIT_INSTR_OFFSETS
	.align		4
        /*0038*/ 	.byte	0x04, 0x1c
        /*003a*/ 	.short	(.L_13 - .L_12)


	//   ....[0]....
.L_12:
        /*003c*/ 	.word	0x00000460


	//----- nvinfo : EIATTR_CBANK_PARAM_SIZE
	.align		4
.L_13:
        /*0040*/ 	.byte	0x03, 0x19
        /*0042*/ 	.short	0x0010


	//----- nvinfo : EIATTR_PARAM_CBANK
	.align		4
        /*0044*/ 	.byte	0x04, 0x0a
        /*0046*/ 	.short	(.L_15 - .L_14)
	.align		4
.L_14:
        /*0048*/ 	.word	index@(.nv.constant0._Z18count_combinationsPlPm)
        /*004c*/ 	.short	0x0380
        /*004e*/ 	.short	0x0010


	//----- nvinfo : EIATTR_SW_WAR
	.align		4
.L_15:
        /*0050*/ 	.byte	0x04, 0x36
        /*0052*/ 	.short	(.L_17 - .L_16)
.L_16:
        /*0054*/ 	.word	0x00000008
.L_17:


//--------------------- .nv.callgraph             --------------------------
	.section	.nv.callgraph,"",@"SHT_CUDA_CALLGRAPH"
	.align	4
	.sectionentsize	8
	.align		4
        /*0000*/ 	.word	0x00000000
	.align		4
        /*0004*/ 	.word	0xffffffff
	.align		4
        /*0008*/ 	.word	0x00000000
	.align		4
        /*000c*/ 	.word	0xfffffffe
	.align		4
        /*0010*/ 	.word	0x00000000
	.align		4
        /*0014*/ 	.word	0xfffffffd
	.align		4
        /*0018*/ 	.word	0x00000000
	.align		4
        /*001c*/ 	.word	0xfffffffc


//--------------------- .text._Z18count_combinationsPlPm --------------------------
	.section	.text._Z18count_combinationsPlPm,"ax",@progbits
	.align	128
        .global         _Z18count_combinationsPlPm
        .type           _Z18count_combinationsPlPm,@function
        .size           _Z18count_combinationsPlPm,(.L_x_8 - _Z18count_combinationsPlPm)
        .other          _Z18count_combinationsPlPm,@"STO_CUDA_ENTRY STV_DEFAULT"
_Z18count_combinationsPlPm:
.text._Z18count_combinationsPlPm:
[----:B------:R-:W0:Y:S01]  /*0000*/  LDC R1, c[0x0][0x37c] ;  /* 0x0000df00ff017b82 */ /* 0x000e220000000800 */
[----:B------:R-:W1:Y:S07]  /*0010*/  S2R R7, SR_TID.X ;  /* 0x0000000000077919 */ /* 0x000e6e0000002100 */
[----:B------:R-:W1:Y:S01]  /*0020*/  S2UR UR4, SR_CTAID.X ;  /* 0x00000000000479c3 */ /* 0x000e620000002500 */
[----:B------:R-:W-:Y:S02]  /*0030*/  IMAD.MOV.U32 R3, RZ, RZ, 0xffff ;  /* 0x0000ffffff037424 */ /* 0x000fe400078e00ff */
[----:B0-----:R-:W-:-:S02]  /*0040*/  VIADD R1, R1, 0xfffffff0 ;  /* 0xfffffff001017836 */ /* 0x001fc40000000000 */
[----:B------:R-:W-:Y:S01]  /*0050*/  IMAD.MOV.U32 R10, RZ, RZ, 0xff ;  /* 0x000000ffff0a7424 */ /* 0x000fe200078e00ff */
[C-C-:B------:R-:W-:Y:S01]  /*0060*/  PRMT R8, R3.reuse, 0x5410, R3.reuse ;  /* 0x0000541003087816 */ /* 0x140fe20000000003 */
[----:B------:R-:W-:Y:S01]  /*0070*/  IMAD.MOV.U32 R0, RZ, RZ, RZ ;  /* 0x000000ffff007224 */ /* 0x000fe200078e00ff */
[----:B------:R-:W1:Y:S01]  /*0080*/  LDC R2, c[0x0][0x360] ;  /* 0x0000d800ff027b82 */ /* 0x000e620000000800 */
[----:B------:R-:W-:Y:S01]  /*0090*/  PRMT R9, R3, 0x5410, R3 ;  /* 0x0000541003097816 */ /* 0x000fe20000000003 */
[----:B------:R-:W-:Y:S04]  /*00a0*/  STL.U16 [R1+0x8], R3 ;  /* 0x0000080301007387 */ /* 0x000fe80000100400 */
[----:B------:R0:W-:Y:S02]  /*00b0*/  STL.64 [R1], R8 ;  /* 0x0000000801007387 */ /* 0x0001e40000100a00 */
[----:B------:R-:W2:Y:S01]  /*00c0*/  LDC.64 R4, c[0x0][0x388] ;  /* 0x0000e200ff047b82 */ /* 0x000ea20000000a00 */
[----:B0-----:R-:W-:Y:S01]  /*00d0*/  CS2R R8, SRZ ;  /* 0x0000000000087805 */ /* 0x001fe2000001ff00 */
[----:B-1----:R-:W-:Y:S01]  /*00e0*/  IMAD R2, R2, UR4, R7 ;  /* 0x0000000402027c24 */ /* 0x002fe2000f8e0207 */
[----:B------:R-:W-:Y:S01]  /*00f0*/  CS2R R6, SRZ ;  /* 0x0000000000067805 */ /* 0x000fe2000001ff00 */
[----:B------:R-:W0:Y:S02]  /*0100*/  LDCU.64 UR4, c[0x0][0x358] ;  /* 0x00006b00ff0477ac */ /* 0x000e240008000a00 */
[----:B--2---:R-:W-:Y:S01]  /*0110*/  IMAD.WIDE R2, R2, 0x8, R4 ;  /* 0x0000000802027825 */ /* 0x004fe200078e0204 */
[----:B------:R-:W-:-:S07]  /*0120*/  CS2R R4, SRZ ;  /* 0x0000000000047805 */ /* 0x000fce000001ff00 */
.L_x_6:
[C---:B-1---5:R-:W-:Y:S01]  /*0130*/  VIADD R16, R10.reuse, 0x1 ;  /* 0x000000010a107836 */ /* 0x062fe20000000000 */
[----:B--2---:R-:W-:Y:S01]  /*0140*/  PRMT R12, R10, 0x8880, RZ ;  /* 0x000088800a0c7816 */ /* 0x004fe200000000ff */
[----:B------:R-:W-:-:S03]  /*0150*/  IMAD.IADD R11, R1, 0x1, R6 ;  /* 0x00000001010b7824 */ /* 0x000fc600078e0206 */
[C---:B------:R-:W-:Y:S02]  /*0160*/  ISETP.GE.AND P1, PT, R12.reuse, RZ, PT ;  /* 0x000000ff0c00720c */ /* 0x040fe40003f26270 */
[----:B------:R1:W-:Y:S01]  /*0170*/  STL.U8 [R11], R16 ;  /* 0x000000100b007387 */ /* 0x0003e20000100000 */
[----:B------:R-:W-:-:S10]  /*0180*/  ISETP.GT.AND P0, PT, R12, 0x8, PT ;  /* 0x000000080c00780c */ /* 0x000fd40003f04270 */
[----:B-1----:R-:W-:Y:S05]  /*0190*/  @!P1 BRA `(.L_x_0) ;  /* 0x0000000000409947 */ /* 0x002fea0003800000 */
[----:B------:R-:W-:Y:S01]  /*01a0*/  LOP3.LUT R13, R10, 0xff, RZ, 0xc0, !PT ;  /* 0x000000ff0a0d7812 */ /* 0x000fe200078ec0ff */
[----:B------:R-:W-:-:S03]  /*01b0*/  IMAD.MOV.U32 R15, RZ, RZ, 0x1 ;  /* 0x00000001ff0f7424 */ /* 0x000fc600078e00ff */
[C-C-:B------:R-:W-:Y:S01]  /*01c0*/  IADD3 R14, PT, PT, R13.reuse, 0x9, -R6.reuse ;  /* 0x000000090d0e7810 */ /* 0x140fe20007ffe806 */
[----:B------:R-:W-:Y:S01]  /*01d0*/  IMAD.IADD R12, R13, 0x1, R6 ;  /* 0x000000010d0c7824 */ /* 0x000fe200078e0206 */
[----:B------:R-:W-:-:S04]  /*01e0*/  SHF.L.U32 R10, R15, R13, RZ ;  /* 0x0000000d0f0a7219 */ /* 0x000fc800000006ff */
[C---:B------:R-:W-:Y:S02]  /*01f0*/  SHF.L.U32 R13, R15.reuse, R12, RZ ;  /* 0x0000000c0f0d7219 */ /* 0x040fe400000006ff */
[----:B------:R-:W-:Y:S02]  /*0200*/  SHF.L.U32 R15, R15, R14, RZ ;  /* 0x0000000e0f0f7219 */ /* 0x000fe400000006ff */
[----:B------:R-:W-:Y:S02]  /*0210*/  IADD3 R7, P1, PT, -R10, R7, RZ ;  /* 0x000000070a077210 */ /* 0x000fe40007f3e1ff */
[----:B------:R-:W-:Y:S02]  /*0220*/  SHF.R.S32.HI R17, RZ, 0x1f, R10 ;  /* 0x0000001fff117819 */ /* 0x000fe4000001140a */
[----:B------:R-:W-:Y:S02]  /*0230*/  IADD3 R0, P2, PT, -R13, R0, RZ ;  /* 0x000000000d007210 */ /* 0x000fe40007f5e1ff */
[----:B------:R-:W-:Y:S01]  /*0240*/  IADD3 R4, P3, PT, -R15, R4, RZ ;  /* 0x000000040f047210 */ /* 0x000fe20007f7e1ff */
[----:B------:R-:W-:Y:S01]  /*0250*/  IMAD.X R8, R8, 0x1, ~R17, P1 ;  /* 0x0000000108087824 */ /* 0x000fe200008e0e11 */
[----:B------:R-:W-:-:S02]  /*0260*/  SHF.R.S32.HI R10, RZ, 0x1f, R13 ;  /* 0x0000001fff0a7819 */ /* 0x000fc4000001140d */
[----:B------:R-:W-:-:S03]  /*0270*/  SHF.R.S32.HI R12, RZ, 0x1f, R15 ;  /* 0x0000001fff0c7819 */ /* 0x000fc6000001140f */
[----:B------:R-:W-:Y:S02]  /*0280*/  IMAD.X R9, R9, 0x1, ~R10, P2 ;  /* 0x0000000109097824 */ /* 0x000fe400010e0e0a */
[----:B------:R-:W-:-:S07]  /*0290*/  IMAD.X R5, R5, 0x1, ~R12, P3 ;  /* 0x0000000105057824 */ /* 0x000fce00018e0e0c */
.L_x_0:
[----:B------:R-:W-:Y:S01]  /*02a0*/  IMAD.MOV.U32 R10, RZ, RZ, R6 ;  /* 0x000000ffff0a7224 */ /* 0x000fe200078e0006 */
[----:B------:R-:W-:Y:S06]  /*02b0*/  @P0 BRA `(.L_x_1) ;  /* 0x0000000000580947 */ /* 0x000fec0003800000 */
[----:B------:R-:W-:Y:S02]  /*02c0*/  IADD3 R12, PT, PT, -R6, 0x9, RZ ;  /* 0x00000009060c7810 */ /* 0x000fe40007ffe1ff */
[----:B------:R-:W-:Y:S02]  /*02d0*/  SHF.R.S64 R14, R0, R6, R9 ;  /* 0x00000006000e7219 */ /* 0x000fe40000001009 */
[----:B------:R-:W-:Y:S02]  /*02e0*/  SHF.R.S64 R15, R4, R12, R5 ;  /* 0x0000000c040f7219 */ /* 0x000fe40000001005 */
[----:B------:R-:W-:Y:S02]  /*02f0*/  SHF.R.S32.HI R13, RZ, R6, R9 ;  /* 0x00000006ff0d7219 */ /* 0x000fe40000011409 */
[----:B------:R-:W-:Y:S02]  /*0300*/  SHF.R.S32.HI R17, RZ, R12, R5 ;  /* 0x0000000cff117219 */ /* 0x000fe40000011405 */
[----:B------:R-:W-:-:S02]  /*0310*/  LOP3.LUT R14, R7, R14, R15, 0xfe, !PT ;  /* 0x0000000e070e7212 */ /* 0x000fc400078efe0f */
[----:B------:R-:W-:Y:S02]  /*0320*/  PRMT R12, R16, 0x7610, R12 ;  /* 0x00007610100c7816 */ /* 0x000fe4000000000c */
[----:B------:R-:W-:-:S07]  /*0330*/  LOP3.LUT R17, R8, R13, R17, 0xfe, !PT ;  /* 0x0000000d08117212 */ /* 0x000fce00078efe11 */
.L_x_3:
[C---:B------:R-:W-:Y:S02]  /*0340*/  LOP3.LUT R13, R12.reuse, 0xffff, RZ, 0xc0, !PT ;  /* 0x0000ffff0c0d7812 */ /* 0x040fe400078ec0ff */
[----:B------:R-:W-:Y:S02]  /*0350*/  PRMT R16, R12, 0x7610, R16 ;  /* 0x000076100c107816 */ /* 0x000fe40000000010 */
[----:B------:R-:W-:-:S04]  /*0360*/  PRMT R13, R13, 0x8880, RZ ;  /* 0x000088800d0d7816 */ /* 0x000fc800000000ff */
[----:B------:R-:W-:-:S04]  /*0370*/  SHF.R.U64 R13, R14, R13, R17 ;  /* 0x0000000d0e0d7219 */ /* 0x000fc80000001211 */
[----:B------:R-:W-:-:S04]  /*0380*/  LOP3.LUT R13, R13, 0x1, RZ, 0xc0, !PT ;  /* 0x000000010d0d7812 */ /* 0x000fc800078ec0ff */
[----:B------:R-:W-:-:S04]  /*0390*/  ISETP.NE.U32.AND P0, PT, R13, 0x1, PT ;  /* 0x000000010d00780c */ /* 0x000fc80003f05070 */
[----:B------:R-:W-:-:S13]  /*03a0*/  ISETP.NE.U32.AND.EX P0, PT, RZ, RZ, PT, P0 ;  /* 0x000000ffff00720c */ /* 0x000fda0003f05100 */
[----:B------:R-:W-:Y:S05]  /*03b0*/  @P0 BRA `(.L_x_2) ;  /* 0x0000000000140947 */ /* 0x000fea0003800000 */
[C---:B------:R-:W-:Y:S01]  /*03c0*/  PRMT R13, R12.reuse, 0x8880, RZ ;  /* 0x000088800c0d7816 */ /* 0x040fe200000000ff */
[----:B------:R-:W-:-:S03]  /*03d0*/  VIADD R12, R12, 0x1 ;  /* 0x000000010c0c7836 */ /* 0x000fc60000000000 */
[----:B------:R-:W-:-:S13]  /*03e0*/  ISETP.GE.AND P0, PT, R13, 0x9, PT ;  /* 0x000000090d00780c */ /* 0x000fda0003f06270 */
[----:B------:R-:W-:Y:S05]  /*03f0*/  @!P0 BRA `(.L_x_3) ;  /* 0xfffffffc00d08947 */ /* 0x000fea000383ffff */
[----:B------:R-:W-:-:S07]  /*0400*/  IMAD.MOV.U32 R16, RZ, RZ, 0xa ;  /* 0x0000000aff107424 */ /* 0x000fce00078e00ff */
.L_x_2:
[----:B------:R1:W-:Y:S02]  /*0410*/  STL.U8 [R11], R16 ;  /* 0x000000100b007387 */ /* 0x0003e40000100000 */
.L_x_1:
[----:B------:R-:W-:-:S04]  /*0420*/  PRMT R12, R16, 0x8880, RZ ;  /* 0x00008880100c7816 */ /* 0x000fc800000000ff */
[----:B------:R-:W-:-:S13]  /*0430*/  ISETP.GE.AND P0, PT, R12, 0xa, PT ;  /* 0x0000000a0c00780c */ /* 0x000fda0003f06270 */
[----:B------:R-:W-:Y:S05]  /*0440*/  @!P0 BRA `(.L_x_4) ;  /* 0x0000000000188947 */ /* 0x000fea0003800000 */
[----:B------:R-:W-:-:S13]  /*0450*/  ISETP.NE.AND P0, PT, R6, RZ, PT ;  /* 0x000000ff0600720c */ /* 0x000fda0003f05270 */
[----:B0-----:R-:W-:Y:S05]  /*0460*/  @!P0 EXIT ;  /* 0x000000000000894d */ /* 0x001fea0003800000 */
[----:B------:R-:W-:Y:S02]  /*0470*/  IMAD.MOV.U32 R10, RZ, RZ, 0xff ;  /* 0x000000ffff0a7424 */ /* 0x000fe400078e00ff */
[----:B------:R-:W-:-:S03]  /*0480*/  VIADD R6, R6, 0xffffffff ;  /* 0xffffffff06067836 */ /* 0x000fc60000000000 */
[----:B------:R0:W-:Y:S01]  /*0490*/  STL.U8 [R11], R10 ;  /* 0x0000000a0b007387 */ /* 0x0001e20000100000 */
[----:B------:R-:W-:Y:S05]  /*04a0*/  BRA `(.L_x_5) ;  /* 0x0000000000587947 */ /* 0x000fea0003800000 */
.L_x_4:
[----:B------:R-:W-:-:S13]  /*04b0*/  ISETP.NE.AND P0, PT, R6, 0x9, PT ;  /* 0x000000090600780c */ /* 0x000fda0003f05270 */
[----:B0-----:R-:W2:Y:S01]  /*04c0*/  @!P0 LDG.E.64 R12, desc[UR4][R2.64] ;  /* 0x00000004020c8981 */ /* 0x001ea2000c1e1b00 */
[----:B-1----:R-:W-:Y:S01]  /*04d0*/  LOP3.LUT R16, R16, 0xffff, RZ, 0xc0, !PT ;  /* 0x0000ffff10107812 */ /* 0x002fe200078ec0ff */
[----:B------:R-:W-:-:S03]  /*04e0*/  IMAD.MOV.U32 R15, RZ, RZ, 0x1 ;  /* 0x00000001ff0f7424 */ /* 0x000fc600078e00ff */
[C---:B------:R-:W-:Y:S02]  /*04f0*/  PRMT R11, R16.reuse, 0x8880, RZ ;  /* 0x00008880100b7816 */ /* 0x040fe400000000ff */
[----:B------:R-:W-:-:S03]  /*0500*/  LOP3.LUT R16, R16, 0xff, RZ, 0xc0, !PT ;  /* 0x000000ff10107812 */ /* 0x000fc600078ec0ff */
[C-C-:B------:R-:W-:Y:S01]  /*0510*/  IMAD.IADD R14, R11.reuse, 0x1, R6.reuse ;  /* 0x000000010b0e7824 */ /* 0x140fe200078e0206 */
[----:B------:R-:W-:Y:S01]  /*0520*/  IADD3 R11, PT, PT, R11, 0x9, -R6 ;  /* 0x000000090b0b7810 */ /* 0x000fe20007ffe806 */
[----:B------:R-:W-:Y:S01]  /*0530*/  @!P0 IMAD.MOV.U32 R6, RZ, RZ, 0x9 ;  /* 0x00000009ff068424 */ /* 0x000fe200078e00ff */
[C---:B------:R-:W-:Y:S01]  /*0540*/  SHF.L.U32 R16, R15.reuse, R16, RZ ;  /* 0x000000100f107219 */ /* 0x040fe200000006ff */
[----:B------:R-:W-:Y:S01]  /*0550*/  @P0 VIADD R6, R10, 0x1 ;  /* 0x000000010a060836 */ /* 0x000fe20000000000 */
[C---:B------:R-:W-:Y:S02]  /*0560*/  SHF.L.U32 R14, R15.reuse, R14, RZ ;  /* 0x0000000e0f0e7219 */ /* 0x040fe400000006ff */
[----:B------:R-:W-:Y:S02]  /*0570*/  SHF.L.U32 R11, R15, R11, RZ ;  /* 0x0000000b0f0b7219 */ /* 0x000fe400000006ff */
[----:B------:R-:W-:Y:S02]  /*0580*/  IADD3 R0, P2, PT, R14, R0, RZ ;  /* 0x000000000e007210 */ /* 0x000fe40007f5e0ff */
[----:B------:R-:W-:-:S02]  /*0590*/  IADD3 R4, P3, PT, R11, R4, RZ ;  /* 0x000000040b047210 */ /* 0x000fc40007f7e0ff */
[----:B------:R-:W-:Y:S02]  /*05a0*/  LEA.HI.X.SX32 R9, R14, R9, 0x1, P2 ;  /* 0x000000090e097211 */ /* 0x000fe400010f0eff */
[----:B------:R-:W-:Y:S02]  /*05b0*/  LEA.HI.X.SX32 R5, R11, R5, 0x1, P3 ;  /* 0x000000050b057211 */ /* 0x000fe400018f0eff */
[----:B--2---:R-:W-:-:S05]  /*05c0*/  @!P0 IADD3 R12, P1, PT, R12, 0x1, RZ ;  /* 0x000000010c0c8810 */ /* 0x004fca0007f3e0ff */
[----:B------:R-:W-:Y:S01]  /*05d0*/  @!P0 IMAD.X R13, RZ, RZ, R13, P1 ;  /* 0x000000ffff0d8224 */ /* 0x000fe200008e060d */
[----:B------:R-:W-:-:S04]  /*05e0*/  IADD3 R7, P1, PT, R16, R7, RZ ;  /* 0x0000000710077210 */ /* 0x000fc80007f3e0ff */
[----:B------:R2:W-:Y:S01]  /*05f0*/  @!P0 STG.E.64 desc[UR4][R2.64], R12 ;  /* 0x0000000c02008986 */ /* 0x0005e2000c101b04 */
[----:B------:R-:W-:-:S08]  /*0600*/  LEA.HI.X.SX32 R8, R16, R8, 0x1, P1 ;  /* 0x0000000810087211 */ /* 0x000fd000008f0eff */
.L_x_5:
[----:B0-----:R-:W-:-:S06]  /*0610*/  IMAD.IADD R10, R1, 0x1, R6 ;  /* 0x00000001010a7824 */ /* 0x001fcc00078e0206 */
[----:B------:R-:W5:Y:S01]  /*0620*/  LDL.U8 R10, [R10] ;  /* 0x000000000a0a7983 */ /* 0x000f620000100000 */
[----:B------:R-:W-:Y:S05]  /*0630*/  BRA `(.L_x_6) ;  /* 0xfffffff800bc7947 */ /* 0x000fea000383ffff */
.L_x_7:
[----:B------:R-:W-:-:S00]  /*0640*/  BRA `(.L_x_7) ;  /* 0xfffffffc00fc7947 */ /* 0x000fc0000383ffff */
[----:B------:R-:W-:-:S00]  /*0650*/  NOP ;  /* 0x0000000000007918 */ /* 0x000fc00000000000 */
        /* <DEDUP_REMOVED lines=10> */
.L_x_8:


//--------------------- .nv.shared.reserved.0     --------------------------
	.section	.nv.shared.reserved.0,"aw",@nobits
	.weak		__nv_reservedSMEM_offset_0_alias
	.size		__nv_reservedSMEM_offset_0_alias, 0, 64
	.other		__nv_reservedSMEM_offset_0_alias,@"STO_CUDA_RESERVED_SHARED STV_DEFAULT"
__nv_reservedSMEM_offset_0_alias:
	.zero		0
	.zero		64


//--------------------- .nv.constant0._Z18count_combinationsPlPm --------------------------
	.section	.nv.constant0._Z18count_combinationsPlPm,"a",@progbits
	.sectionflags	@""
	.align	4
.nv.constant0._Z18count_combinationsPlPm:
	.zero		912


//--------------------- SYMBOLS --------------------------

	.type		.nv.reservedSmem.offset0,@object
	.size		.nv.reservedSmem.offset0,0x4
